//
// Generated by NVIDIA NVVM Compiler
//
// Compiler Build ID: CL-36424714
// Cuda compilation tools, release 13.0, V13.0.88
// Based on NVVM 20.0.0
//

.version 9.0
.target sm_100
.address_size 64

	// .globl	_Z17kernelConvolucionPfS_S_iiiiPiS0_

.visible .entry _Z17kernelConvolucionPfS_S_iiiiPiS0_(
	.param .u64 .ptr .align 1 _Z17kernelConvolucionPfS_S_iiiiPiS0__param_0,
	.param .u64 .ptr .align 1 _Z17kernelConvolucionPfS_S_iiiiPiS0__param_1,
	.param .u64 .ptr .align 1 _Z17kernelConvolucionPfS_S_iiiiPiS0__param_2,
	.param .u32 _Z17kernelConvolucionPfS_S_iiiiPiS0__param_3,
	.param .u32 _Z17kernelConvolucionPfS_S_iiiiPiS0__param_4,
	.param .u32 _Z17kernelConvolucionPfS_S_iiiiPiS0__param_5,
	.param .u32 _Z17kernelConvolucionPfS_S_iiiiPiS0__param_6,
	.param .u64 .ptr .align 1 _Z17kernelConvolucionPfS_S_iiiiPiS0__param_7,
	.param .u64 .ptr .align 1 _Z17kernelConvolucionPfS_S_iiiiPiS0__param_8
)
{
	.reg .pred 	%p<2>;
	.reg .b32 	%r<30>;
	.reg .b32 	%f<46>;
	.reg .b64 	%rd<19>;

	ld.param.u64 	%rd1, [_Z17kernelConvolucionPfS_S_iiiiPiS0__param_0];
	ld.param.u64 	%rd2, [_Z17kernelConvolucionPfS_S_iiiiPiS0__param_1];
	ld.param.u64 	%rd3, [_Z17kernelConvolucionPfS_S_iiiiPiS0__param_2];
	ld.param.u32 	%r2, [_Z17kernelConvolucionPfS_S_iiiiPiS0__param_4];
	ld.param.u32 	%r4, [_Z17kernelConvolucionPfS_S_iiiiPiS0__param_5];
	ld.param.u32 	%r3, [_Z17kernelConvolucionPfS_S_iiiiPiS0__param_6];
	ld.param.u64 	%rd4, [_Z17kernelConvolucionPfS_S_iiiiPiS0__param_7];
	ld.param.u64 	%rd5, [_Z17kernelConvolucionPfS_S_iiiiPiS0__param_8];
	mov.u32 	%r5, %tid.x;
	mov.u32 	%r6, %ntid.x;
	mov.u32 	%r7, %ctaid.x;
	mad.lo.s32 	%r1, %r6, %r7, %r5;
	mul.lo.s32 	%r8, %r3, %r4;
	setp.ge.s32 	%p1, %r1, %r8;
	@%p1 bra 	$L__BB0_2;
	cvta.to.global.u64 	%rd6, %rd2;
	cvta.to.global.u64 	%rd7, %rd3;
	cvta.to.global.u64 	%rd8, %rd1;
	cvta.to.global.u64 	%rd9, %rd4;
	cvta.to.global.u64 	%rd10, %rd5;
	div.s32 	%r9, %r1, %r3;
	shl.b32 	%r10, %r9, 1;
	add.s32 	%r11, %r10, %r1;
	mul.wide.s32 	%rd11, %r11, 4;
	add.s64 	%rd12, %rd8, %rd11;
	ld.global.f32 	%f1, [%rd12];
	ld.global.u32 	%r12, [%rd9];
	cvt.rn.f32.s32 	%f2, %r12;
	fma.rn.f32 	%f3, %f1, %f2, 0f00000000;
	ld.global.u32 	%r13, [%rd10];
	cvt.rn.f32.s32 	%f4, %r13;
	fma.rn.f32 	%f5, %f1, %f4, 0f00000000;
	ld.global.f32 	%f6, [%rd12+4];
	ld.global.u32 	%r14, [%rd9+4];
	cvt.rn.f32.s32 	%f7, %r14;
	fma.rn.f32 	%f8, %f6, %f7, %f3;
	ld.global.u32 	%r15, [%rd10+4];
	cvt.rn.f32.s32 	%f9, %r15;
	fma.rn.f32 	%f10, %f6, %f9, %f5;
	ld.global.f32 	%f11, [%rd12+8];
	ld.global.u32 	%r16, [%rd9+8];
	cvt.rn.f32.s32 	%f12, %r16;
	fma.rn.f32 	%f13, %f11, %f12, %f8;
	ld.global.u32 	%r17, [%rd10+8];
	cvt.rn.f32.s32 	%f14, %r17;
	fma.rn.f32 	%f15, %f11, %f14, %f10;
	mul.wide.s32 	%rd13, %r2, 4;
	add.s64 	%rd14, %rd12, %rd13;
	ld.global.f32 	%f16, [%rd14];
	ld.global.u32 	%r18, [%rd9+12];
	cvt.rn.f32.s32 	%f17, %r18;
	fma.rn.f32 	%f18, %f16, %f17, %f13;
	ld.global.u32 	%r19, [%rd10+12];
	cvt.rn.f32.s32 	%f19, %r19;
	fma.rn.f32 	%f20, %f16, %f19, %f15;
	ld.global.f32 	%f21, [%rd14+4];
	ld.global.u32 	%r20, [%rd9+16];
	cvt.rn.f32.s32 	%f22, %r20;
	fma.rn.f32 	%f23, %f21, %f22, %f18;
	ld.global.u32 	%r21, [%rd10+16];
	cvt.rn.f32.s32 	%f24, %r21;
	fma.rn.f32 	%f25, %f21, %f24, %f20;
	ld.global.f32 	%f26, [%rd14+8];
	ld.global.u32 	%r22, [%rd9+20];
	cvt.rn.f32.s32 	%f27, %r22;
	fma.rn.f32 	%f28, %f26, %f27, %f23;
	ld.global.u32 	%r23, [%rd10+20];
	cvt.rn.f32.s32 	%f29, %r23;
	fma.rn.f32 	%f30, %f26, %f29, %f25;
	add.s64 	%rd15, %rd14, %rd13;
	ld.global.f32 	%f31, [%rd15];
	ld.global.u32 	%r24, [%rd9+24];
	cvt.rn.f32.s32 	%f32, %r24;
	fma.rn.f32 	%f33, %f31, %f32, %f28;
	ld.global.u32 	%r25, [%rd10+24];
	cvt.rn.f32.s32 	%f34, %r25;
	fma.rn.f32 	%f35, %f31, %f34, %f30;
	ld.global.f32 	%f36, [%rd15+4];
	ld.global.u32 	%r26, [%rd9+28];
	cvt.rn.f32.s32 	%f37, %r26;
	fma.rn.f32 	%f38, %f36, %f37, %f33;
	ld.global.u32 	%r27, [%rd10+28];
	cvt.rn.f32.s32 	%f39, %r27;
	fma.rn.f32 	%f40, %f36, %f39, %f35;
	ld.global.f32 	%f41, [%rd15+8];
	ld.global.u32 	%r28, [%rd9+32];
	cvt.rn.f32.s32 	%f42, %r28;
	fma.rn.f32 	%f43, %f41, %f42, %f38;
	ld.global.u32 	%r29, [%rd10+32];
	cvt.rn.f32.s32 	%f44, %r29;
	fma.rn.f32 	%f45, %f41, %f44, %f40;
	mul.wide.s32 	%rd16, %r1, 4;
	add.s64 	%rd17, %rd6, %rd16;
	st.global.f32 	[%rd17], %f43;
	add.s64 	%rd18, %rd7, %rd16;
	st.global.f32 	[%rd18], %f45;
$L__BB0_2:
	ret;

}
	// .globl	_Z10kernelFilaPfS_S_iiiiPiS0_
.visible .entry _Z10kernelFilaPfS_S_iiiiPiS0_(
	.param .u64 .ptr .align 1 _Z10kernelFilaPfS_S_iiiiPiS0__param_0,
	.param .u64 .ptr .align 1 _Z10kernelFilaPfS_S_iiiiPiS0__param_1,
	.param .u64 .ptr .align 1 _Z10kernelFilaPfS_S_iiiiPiS0__param_2,
	.param .u32 _Z10kernelFilaPfS_S_iiiiPiS0__param_3,
	.param .u32 _Z10kernelFilaPfS_S_iiiiPiS0__param_4,
	.param .u32 _Z10kernelFilaPfS_S_iiiiPiS0__param_5,
	.param .u32 _Z10kernelFilaPfS_S_iiiiPiS0__param_6,
	.param .u64 .ptr .align 1 _Z10kernelFilaPfS_S_iiiiPiS0__param_7,
	.param .u64 .ptr .align 1 _Z10kernelFilaPfS_S_iiiiPiS0__param_8
)
{
	.reg .pred 	%p<5>;
	.reg .b32 	%r<38>;
	.reg .b32 	%f<46>;
	.reg .b64 	%rd<22>;

	ld.param.u64 	%rd8, [_Z10kernelFilaPfS_S_iiiiPiS0__param_0];
	ld.param.u64 	%rd9, [_Z10kernelFilaPfS_S_iiiiPiS0__param_1];
	ld.param.u64 	%rd10, [_Z10kernelFilaPfS_S_iiiiPiS0__param_2];
	ld.param.u32 	%r11, [_Z10kernelFilaPfS_S_iiiiPiS0__param_4];
	ld.param.u32 	%r13, [_Z10kernelFilaPfS_S_iiiiPiS0__param_5];
	ld.param.u32 	%r12, [_Z10kernelFilaPfS_S_iiiiPiS0__param_6];
	ld.param.u64 	%rd11, [_Z10kernelFilaPfS_S_iiiiPiS0__param_7];
	ld.param.u64 	%rd12, [_Z10kernelFilaPfS_S_iiiiPiS0__param_8];
	mov.u32 	%r14, %tid.x;
	mov.u32 	%r15, %ntid.x;
	mov.u32 	%r16, %ctaid.x;
	mad.lo.s32 	%r1, %r15, %r16, %r14;
	setp.ge.s32 	%p1, %r1, %r13;
	setp.lt.s32 	%p2, %r12, 1;
	or.pred  	%p3, %p1, %p2;
	@%p3 bra 	$L__BB1_3;
	cvta.to.global.u64 	%rd1, %rd12;
	cvta.to.global.u64 	%rd2, %rd11;
	cvta.to.global.u64 	%rd13, %rd8;
	mul.lo.s32 	%r37, %r12, %r1;
	mul.lo.s32 	%r35, %r1, %r11;
	neg.s32 	%r36, %r12;
	mul.wide.s32 	%rd14, %r11, 8;
	add.s64 	%rd3, %rd13, %rd14;
	add.s64 	%rd4, %rd13, 8;
	mul.wide.s32 	%rd5, %r11, 4;
	cvta.to.global.u64 	%rd6, %rd9;
	cvta.to.global.u64 	%rd7, %rd10;
$L__BB1_2:
	mul.wide.s32 	%rd15, %r37, 4;
	add.s64 	%rd16, %rd7, %rd15;
	add.s64 	%rd17, %rd6, %rd15;
	mul.wide.s32 	%rd18, %r35, 4;
	add.s64 	%rd19, %rd3, %rd18;
	add.s64 	%rd20, %rd4, %rd18;
	ld.global.f32 	%f1, [%rd20+-8];
	ld.global.u32 	%r17, [%rd2];
	cvt.rn.f32.s32 	%f2, %r17;
	fma.rn.f32 	%f3, %f1, %f2, 0f00000000;
	ld.global.u32 	%r18, [%rd1];
	cvt.rn.f32.s32 	%f4, %r18;
	fma.rn.f32 	%f5, %f1, %f4, 0f00000000;
	ld.global.f32 	%f6, [%rd20+-4];
	ld.global.u32 	%r19, [%rd2+4];
	cvt.rn.f32.s32 	%f7, %r19;
	fma.rn.f32 	%f8, %f6, %f7, %f3;
	ld.global.u32 	%r20, [%rd1+4];
	cvt.rn.f32.s32 	%f9, %r20;
	fma.rn.f32 	%f10, %f6, %f9, %f5;
	ld.global.f32 	%f11, [%rd20];
	ld.global.u32 	%r21, [%rd2+8];
	cvt.rn.f32.s32 	%f12, %r21;
	fma.rn.f32 	%f13, %f11, %f12, %f8;
	ld.global.u32 	%r22, [%rd1+8];
	cvt.rn.f32.s32 	%f14, %r22;
	fma.rn.f32 	%f15, %f11, %f14, %f10;
	add.s64 	%rd21, %rd20, %rd5;
	ld.global.f32 	%f16, [%rd21+-8];
	ld.global.u32 	%r23, [%rd2+12];
	cvt.rn.f32.s32 	%f17, %r23;
	fma.rn.f32 	%f18, %f16, %f17, %f13;
	ld.global.u32 	%r24, [%rd1+12];
	cvt.rn.f32.s32 	%f19, %r24;
	fma.rn.f32 	%f20, %f16, %f19, %f15;
	ld.global.f32 	%f21, [%rd21+-4];
	ld.global.u32 	%r25, [%rd2+16];
	cvt.rn.f32.s32 	%f22, %r25;
	fma.rn.f32 	%f23, %f21, %f22, %f18;
	ld.global.u32 	%r26, [%rd1+16];
	cvt.rn.f32.s32 	%f24, %r26;
	fma.rn.f32 	%f25, %f21, %f24, %f20;
	ld.global.f32 	%f26, [%rd21];
	ld.global.u32 	%r27, [%rd2+20];
	cvt.rn.f32.s32 	%f27, %r27;
	fma.rn.f32 	%f28, %f26, %f27, %f23;
	ld.global.u32 	%r28, [%rd1+20];
	cvt.rn.f32.s32 	%f29, %r28;
	fma.rn.f32 	%f30, %f26, %f29, %f25;
	ld.global.f32 	%f31, [%rd19];
	ld.global.u32 	%r29, [%rd2+24];
	cvt.rn.f32.s32 	%f32, %r29;
	fma.rn.f32 	%f33, %f31, %f32, %f28;
	ld.global.u32 	%r30, [%rd1+24];
	cvt.rn.f32.s32 	%f34, %r30;
	fma.rn.f32 	%f35, %f31, %f34, %f30;
	ld.global.f32 	%f36, [%rd19+4];
	ld.global.u32 	%r31, [%rd2+28];
	cvt.rn.f32.s32 	%f37, %r31;
	fma.rn.f32 	%f38, %f36, %f37, %f33;
	ld.global.u32 	%r32, [%rd1+28];
	cvt.rn.f32.s32 	%f39, %r32;
	fma.rn.f32 	%f40, %f36, %f39, %f35;
	ld.global.f32 	%f41, [%rd19+8];
	ld.global.u32 	%r33, [%rd2+32];
	cvt.rn.f32.s32 	%f42, %r33;
	fma.rn.f32 	%f43, %f41, %f42, %f38;
	ld.global.u32 	%r34, [%rd1+32];
	cvt.rn.f32.s32 	%f44, %r34;
	fma.rn.f32 	%f45, %f41, %f44, %f40;
	st.global.f32 	[%rd17], %f43;
	st.global.f32 	[%rd16], %f45;
	add.s32 	%r37, %r37, 1;
	add.s32 	%r36, %r36, 1;
	setp.ne.s32 	%p4, %r36, 0;
	add.s32 	%r35, %r35, 1;
	@%p4 bra 	$L__BB1_2;
$L__BB1_3:
	ret;

}


// ===== COMPILED SASS (sm_100) =====

	.target	sm_100

	.elftype	@"ET_EXEC"


//--------------------- .note.nv.tkinfo           --------------------------
	.section	.note.nv.tkinfo,"",@"SHT_NOTE"
	.sectionflags	@"SHF_NOTE_NV_TKINFO"
	.tkinfo
        /*0018*/ 	.word	0x00000002
        /*0030*/ 	.string	""
        /*0030*/ 	.string	"ptxas"
        /*0030*/ 	.string	"Cuda compilation tools, release 13.0, V13.0.88"
        /*0030*/ 	.string	"Build cuda_13.0.r13.0/compiler.36424714_0"
        /*0030*/ 	.string	"-arch sm_100 -m 64 "



//--------------------- .note.nv.cuinfo           --------------------------
	.section	.note.nv.cuinfo,"",@"SHT_NOTE"
	.sectionflags	@"SHF_NOTE_NV_CUINFO"
        /*0018*/ 	.short	0x0002
        /*001a*/ 	.short	0x0064
        /*001c*/ 	.short	0x0082
	.zero		2


//--------------------- .nv.info                  --------------------------
	.section	.nv.info,"",@"SHT_CUDA_INFO"
	.align	4


	//----- nvinfo : EIATTR_REGCOUNT
	.align		4
        /*0000*/ 	.byte	0x04, 0x2f
        /*0002*/ 	.short	(.L_1 - .L_0)
	.align		4
.L_0:
        /*0004*/ 	.word	index@(_Z17kernelConvolucionPfS_S_iiiiPiS0_)
        /*0008*/ 	.word	0x00000020


	//----- nvinfo : EIATTR_FRAME_SIZE
	.align		4
.L_1:
        /*000c*/ 	.byte	0x04, 0x11
        /*000e*/ 	.short	(.L_3 - .L_2)
	.align		4
.L_2:
        /*0010*/ 	.word	index@(_Z17kernelConvolucionPfS_S_iiiiPiS0_)
        /*0014*/ 	.word	0x00000000


	//----- nvinfo : EIATTR_REGCOUNT
	.align		4
.L_3:
        /*0018*/ 	.byte	0x04, 0x2f
        /*001a*/ 	.short	(.L_5 - .L_4)
	.align		4
.L_4:
        /*001c*/ 	.word	index@(_Z10kernelFilaPfS_S_iiiiPiS0_)
        /*0020*/ 	.word	0x00000020


	//----- nvinfo : EIATTR_FRAME_SIZE
	.align		4
.L_5:
        /*0024*/ 	.byte	0x04, 0x11
        /*0026*/ 	.short	(.L_7 - .L_6)
	.align		4
.L_6:
        /*0028*/ 	.word	index@(_Z10kernelFilaPfS_S_iiiiPiS0_)
        /*002c*/ 	.word	0x00000000


	//----- nvinfo : EIATTR_MIN_STACK_SIZE
	.align		4
.L_7:
        /*0030*/ 	.byte	0x04, 0x12
        /*0032*/ 	.short	(.L_9 - .L_8)
	.align		4
.L_8:
        /*0034*/ 	.word	index@(_Z10kernelFilaPfS_S_iiiiPiS0_)
        /*0038*/ 	.word	0x00000000


	//----- nvinfo : EIATTR_MIN_STACK_SIZE
	.align		4
.L_9:
        /*003c*/ 	.byte	0x04, 0x12
        /*003e*/ 	.short	(.L_11 - .L_10)
	.align		4
.L_10:
        /*0040*/ 	.word	index@(_Z17kernelConvolucionPfS_S_iiiiPiS0_)
        /*0044*/ 	.word	0x00000000
.L_11:


//--------------------- .nv.compat                --------------------------
	.section	.nv.compat,"",@"SHT_CUDA_COMPAT_INFO"
	.align	4
        /*0000*/ 	.byte	0x02, 0x09, 0x00, 0x00, 0x02, 0x02, 0x01, 0x00, 0x02, 0x05, 0x05, 0x00, 0x03, 0x07, 0x01, 0x01
        /*0010*/ 	.byte	0x02, 0x03, 0x00, 0x00, 0x02, 0x06, 0x01, 0x00, 0x04, 0x0b, 0x08, 0x00, 0x09, 0x00, 0x00, 0x00
        /*0020*/ 	.byte	0x00, 0x00, 0x00, 0x00


//--------------------- .nv.info._Z10kernelFilaPfS_S_iiiiPiS0_ --------------------------
	.section	.nv.info._Z10kernelFilaPfS_S_iiiiPiS0_,"",@"SHT_CUDA_INFO"
	.sectionflags	@""
	.align	4


	//----- nvinfo : EIATTR_CUDA_API_VERSION
	.align		4
        /*0000*/ 	.byte	0x04, 0x37
        /*0002*/ 	.short	(.L_13 - .L_12)
.L_12:
        /*0004*/ 	.word	0x00000082


	//----- nvinfo : EIATTR_KPARAM_INFO
	.align		4
.L_13:
        /*0008*/ 	.byte	0x04, 0x17
        /*000a*/ 	.short	(.L_15 - .L_14)
.L_14:
        /*000c*/ 	.word	0x00000000
        /*0010*/ 	.short	0x0008
        /*0012*/ 	.short	0x0030
        /*0014*/ 	.byte	0x00, 0xf5, 0x21, 0x00


	//----- nvinfo : EIATTR_KPARAM_INFO
	.align		4
.L_15:
        /*0018*/ 	.byte	0x04, 0x17
        /*001a*/ 	.short	(.L_17 - .L_16)
.L_16:
        /*001c*/ 	.word	0x00000000
        /*0020*/ 	.short	0x0007
        /*0022*/ 	.short	0x0028
        /*0024*/ 	.byte	0x00, 0xf5, 0x21, 0x00


	//----- nvinfo : EIATTR_KPARAM_INFO
	.align		4
.L_17:
        /*0028*/ 	.byte	0x04, 0x17
        /*002a*/ 	.short	(.L_19 - .L_18)
.L_18:
        /*002c*/ 	.word	0x00000000
        /*0030*/ 	.short	0x0006
        /*0032*/ 	.short	0x0024
        /*0034*/ 	.byte	0x00, 0xf0, 0x11, 0x00


	//----- nvinfo : EIATTR_KPARAM_INFO
	.align		4
.L_19:
        /*0038*/ 	.byte	0x04, 0x17
        /*003a*/ 	.short	(.L_21 - .L_20)
.L_20:
        /*003c*/ 	.word	0x00000000
        /*0040*/ 	.short	0x0005
        /*0042*/ 	.short	0x0020
        /*0044*/ 	.byte	0x00, 0xf0, 0x11, 0x00


	//----- nvinfo : EIATTR_KPARAM_INFO
	.align		4
.L_21:
        /*0048*/ 	.byte	0x04, 0x17
        /*004a*/ 	.short	(.L_23 - .L_22)
.L_22:
        /*004c*/ 	.word	0x00000000
        /*0050*/ 	.short	0x0004
        /*0052*/ 	.short	0x001c
        /*0054*/ 	.byte	0x00, 0xf0, 0x11, 0x00


	//----- nvinfo : EIATTR_KPARAM_INFO
	.align		4
.L_23:
        /*0058*/ 	.byte	0x04, 0x17
        /*005a*/ 	.short	(.L_25 - .L_24)
.L_24:
        /*005c*/ 	.word	0x00000000
        /*0060*/ 	.short	0x0003
        /*0062*/ 	.short	0x0018
        /*0064*/ 	.byte	0x00, 0xf0, 0x11, 0x00


	//----- nvinfo : EIATTR_KPARAM_INFO
	.align		4
.L_25:
        /*0068*/ 	.byte	0x04, 0x17
        /*006a*/ 	.short	(.L_27 - .L_26)
.L_26:
        /*006c*/ 	.word	0x00000000
        /*0070*/ 	.short	0x0002
        /*0072*/ 	.short	0x0010
        /*0074*/ 	.byte	0x00, 0xf5, 0x21, 0x00


	//----- nvinfo : EIATTR_KPARAM_INFO
	.align		4
.L_27:
        /*0078*/ 	.byte	0x04, 0x17
        /*007a*/ 	.short	(.L_29 - .L_28)
.L_28:
        /*007c*/ 	.word	0x00000000
        /*0080*/ 	.short	0x0001
        /*0082*/ 	.short	0x0008
        /*0084*/ 	.byte	0x00, 0xf5, 0x21, 0x00


	//----- nvinfo : EIATTR_KPARAM_INFO
	.align		4
.L_29:
        /*0088*/ 	.byte	0x04, 0x17
        /*008a*/ 	.short	(.L_31 - .L_30)
.L_30:
        /*008c*/ 	.word	0x00000000
        /*0090*/ 	.short	0x0000
        /*0092*/ 	.short	0x0000
        /*0094*/ 	.byte	0x00, 0xf5, 0x21, 0x00


	//----- nvinfo : EIATTR_SPARSE_MMA_MASK
	.align		4
.L_31:
        /*0098*/ 	.byte	0x03, 0x50
        /*009a*/ 	.short	0x0000


	//----- nvinfo : EIATTR_MAXREG_COUNT
	.align		4
        /*009c*/ 	.byte	0x03, 0x1b
        /*009e*/ 	.short	0x00ff


	//----- nvinfo : EIATTR_MERCURY_ISA_VERSION
	.align		4
        /*00a0*/ 	.byte	0x03, 0x5f
        /*00a2*/ 	.short	0x0101


	//----- nvinfo : EIATTR_VRC_CTA_INIT_COUNT
	.align		4
        /*00a4*/ 	.byte	0x02, 0x4a
	.zero		1
	.zero		1


	//----- nvinfo : EIATTR_EXIT_INSTR_OFFSETS
	.align		4
        /*00a8*/ 	.byte	0x04, 0x1c
        /*00aa*/ 	.short	(.L_33 - .L_32)


	//   ....[0]....
.L_32:
        /*00ac*/ 	.word	0x00000080


	//   ....[1]....
        /*00b0*/ 	.word	0x00000640


	//----- nvinfo : EIATTR_CBANK_PARAM_SIZE
	.align		4
.L_33:
        /*00b4*/ 	.byte	0x03, 0x19
        /*00b6*/ 	.short	0x0038


	//----- nvinfo : EIATTR_PARAM_CBANK
	.align		4
        /*00b8*/ 	.byte	0x04, 0x0a
        /*00ba*/ 	.short	(.L_35 - .L_34)
	.align		4
.L_34:
        /*00bc*/ 	.word	index@(.nv.constant0._Z10kernelFilaPfS_S_iiiiPiS0_)
        /*00c0*/ 	.short	0x0380
        /*00c2*/ 	.short	0x0038


	//----- nvinfo : EIATTR_SW_WAR
	.align		4
.L_35:
        /*00c4*/ 	.byte	0x04, 0x36
        /*00c6*/ 	.short	(.L_37 - .L_36)
.L_36:
        /*00c8*/ 	.word	0x00000008
.L_37:


//--------------------- .nv.info._Z17kernelConvolucionPfS_S_iiiiPiS0_ --------------------------
	.section	.nv.info._Z17kernelConvolucionPfS_S_iiiiPiS0_,"",@"SHT_CUDA_INFO"
	.sectionflags	@""
	.align	4


	//----- nvinfo : EIATTR_CUDA_API_VERSION
	.align		4
        /*0000*/ 	.byte	0x04, 0x37
        /*0002*/ 	.short	(.L_39 - .L_38)
.L_38:
        /*0004*/ 	.word	0x00000082


	//----- nvinfo : EIATTR_KPARAM_INFO
	.align		4
.L_39:
        /*0008*/ 	.byte	0x04, 0x17
        /*000a*/ 	.short	(.L_41 - .L_40)
.L_40:
        /*000c*/ 	.word	0x00000000
        /*0010*/ 	.short	0x0008
        /*0012*/ 	.short	0x0030
        /*0014*/ 	.byte	0x00, 0xf5, 0x21, 0x00


	//----- nvinfo : EIATTR_KPARAM_INFO
	.align		4
.L_41:
        /*0018*/ 	.byte	0x04, 0x17
        /*001a*/ 	.short	(.L_43 - .L_42)
.L_42:
        /*001c*/ 	.word	0x00000000
        /*0020*/ 	.short	0x0007
        /*0022*/ 	.short	0x0028
        /*0024*/ 	.byte	0x00, 0xf5, 0x21, 0x00


	//----- nvinfo : EIATTR_KPARAM_INFO
	.align		4
.L_43:
        /*0028*/ 	.byte	0x04, 0x17
        /*002a*/ 	.short	(.L_45 - .L_44)
.L_44:
        /*002c*/ 	.word	0x00000000
        /*0030*/ 	.short	0x0006
        /*0032*/ 	.short	0x0024
        /*0034*/ 	.byte	0x00, 0xf0, 0x11, 0x00


	//----- nvinfo : EIATTR_KPARAM_INFO
	.align		4
.L_45:
        /*0038*/ 	.byte	0x04, 0x17
        /*003a*/ 	.short	(.L_47 - .L_46)
.L_46:
        /*003c*/ 	.word	0x00000000
        /*0040*/ 	.short	0x0005
        /*0042*/ 	.short	0x0020
        /*0044*/ 	.byte	0x00, 0xf0, 0x11, 0x00


	//----- nvinfo : EIATTR_KPARAM_INFO
	.align		4
.L_47:
        /*0048*/ 	.byte	0x04, 0x17
        /*004a*/ 	.short	(.L_49 - .L_48)
.L_48:
        /*004c*/ 	.word	0x00000000
        /*0050*/ 	.short	0x0004
        /*0052*/ 	.short	0x001c
        /*0054*/ 	.byte	0x00, 0xf0, 0x11, 0x00


	//----- nvinfo : EIATTR_KPARAM_INFO
	.align		4
.L_49:
        /*0058*/ 	.byte	0x04, 0x17
        /*005a*/ 	.short	(.L_51 - .L_50)
.L_50:
        /*005c*/ 	.word	0x00000000
        /*0060*/ 	.short	0x0003
        /*0062*/ 	.short	0x0018
        /*0064*/ 	.byte	0x00, 0xf0, 0x11, 0x00


	//----- nvinfo : EIATTR_KPARAM_INFO
	.align		4
.L_51:
        /*0068*/ 	.byte	0x04, 0x17
        /*006a*/ 	.short	(.L_53 - .L_52)
.L_52:
        /*006c*/ 	.word	0x00000000
        /*0070*/ 	.short	0x0002
        /*0072*/ 	.short	0x0010
        /*0074*/ 	.byte	0x00, 0xf5, 0x21, 0x00


	//----- nvinfo : EIATTR_KPARAM_INFO
	.align		4
.L_53:
        /*0078*/ 	.byte	0x04, 0x17
        /*007a*/ 	.short	(.L_55 - .L_54)
.L_54:
        /*007c*/ 	.word	0x00000000
        /*0080*/ 	.short	0x0001
        /*0082*/ 	.short	0x0008
        /*0084*/ 	.byte	0x00, 0xf5, 0x21, 0x00


	//----- nvinfo : EIATTR_KPARAM_INFO
	.align		4
.L_55:
        /*0088*/ 	.byte	0x04, 0x17
        /*008a*/ 	.short	(.L_57 - .L_56)
.L_56:
        /*008c*/ 	.word	0x00000000
        /*0090*/ 	.short	0x0000
        /*0092*/ 	.short	0x0000
        /*0094*/ 	.byte	0x00, 0xf5, 0x21, 0x00


	//----- nvinfo : EIATTR_SPARSE_MMA_MASK
	.align		4
.L_57:
        /*0098*/ 	.byte	0x03, 0x50
        /*009a*/ 	.short	0x0000


	//----- nvinfo : EIATTR_MAXREG_COUNT
	.align		4
        /*009c*/ 	.byte	0x03, 0x1b
        /*009e*/ 	.short	0x00ff


	//----- nvinfo : EIATTR_MERCURY_ISA_VERSION
	.align		4
        /*00a0*/ 	.byte	0x03, 0x5f
        /*00a2*/ 	.short	0x0101


	//----- nvinfo : EIATTR_VRC_CTA_INIT_COUNT
	.align		4
        /*00a4*/ 	.byte	0x02, 0x4a
	.zero		1
	.zero		1


	//----- nvinfo : EIATTR_EXIT_INSTR_OFFSETS
	.align		4
        /*00a8*/ 	.byte	0x04, 0x1c
        /*00aa*/ 	.short	(.L_59 - .L_58)


	//   ....[0]....
.L_58:
        /*00ac*/ 	.word	0x00000080


	//   ....[1]....
        /*00b0*/ 	.word	0x000006e0


	//----- nvinfo : EIATTR_CBANK_PARAM_SIZE
	.align		4
.L_59:
        /*00b4*/ 	.byte	0x03, 0x19
        /*00b6*/ 	.short	0x0038


	//----- nvinfo : EIATTR_PARAM_CBANK
	.align		4
        /*00b8*/ 	.byte	0x04, 0x0a
        /*00ba*/ 	.short	(.L_61 - .L_60)
	.align		4
.L_60:
        /*00bc*/ 	.word	index@(.nv.constant0._Z17kernelConvolucionPfS_S_iiiiPiS0_)
        /*00c0*/ 	.short	0x0380
        /*00c2*/ 	.short	0x0038


	//----- nvinfo : EIATTR_SW_WAR
	.align		4
.L_61:
        /*00c4*/ 	.byte	0x04, 0x36
        /*00c6*/ 	.short	(.L_63 - .L_62)
.L_62:
        /*00c8*/ 	.word	0x00000008
.L_63:


//--------------------- .nv.callgraph             --------------------------
	.section	.nv.callgraph,"",@"SHT_CUDA_CALLGRAPH"
	.align	4
	.sectionentsize	8
	.align		4
        /*0000*/ 	.word	0x00000000
	.align		4
        /*0004*/ 	.word	0xffffffff
	.align		4
        /*0008*/ 	.word	0x00000000
	.align		4
        /*000c*/ 	.word	0xfffffffe
	.align		4
        /*0010*/ 	.word	0x00000000
	.align		4
        /*0014*/ 	.word	0xfffffffd
	.align		4
        /*0018*/ 	.word	0x00000000
	.align		4
        /*001c*/ 	.word	0xfffffffc


//--------------------- .text._Z10kernelFilaPfS_S_iiiiPiS0_ --------------------------
	.section	.text._Z10kernelFilaPfS_S_iiiiPiS0_,"ax",@progbits
	.align	128
        .global         _Z10kernelFilaPfS_S_iiiiPiS0_
        .type           _Z10kernelFilaPfS_S_iiiiPiS0_,@function
        .size           _Z10kernelFilaPfS_S_iiiiPiS0_,(.L_x_3 - _Z10kernelFilaPfS_S_iiiiPiS0_)
        .other          _Z10kernelFilaPfS_S_iiiiPiS0_,@"STO_CUDA_ENTRY STV_DEFAULT"
_Z10kernelFilaPfS_S_iiiiPiS0_:
.text._Z10kernelFilaPfS_S_iiiiPiS0_:
[----:B------:R-:W-:Y:S01]  /*0000*/  LDC R1, c[0x0][0x37c] ;  /* 0x0000df00ff017b82 */ /* 0x000fe20000000800 */
[----:B------:R-:W0:Y:S07]  /*0010*/  S2R R13, SR_TID.X ;  /* 0x00000000000d7919 */ /* 0x000e2e0000002100 */
[----:B------:R-:W1:Y:S01]  /*0020*/  LDC.64 R14, c[0x0][0x3a0] ;  /* 0x0000e800ff0e7b82 */ /* 0x000e620000000a00 */
[----:B------:R-:W0:Y:S01]  /*0030*/  LDCU UR4, c[0x0][0x360] ;  /* 0x00006c00ff0477ac */ /* 0x000e220008000800 */
[----:B------:R-:W0:Y:S01]  /*0040*/  S2R R0, SR_CTAID.X ;  /* 0x0000000000007919 */ /* 0x000e220000002500 */
[----:B-1----:R-:W-:Y:S01]  /*0050*/  ISETP.GE.AND P0, PT, R15, 0x1, PT ;  /* 0x000000010f00780c */ /* 0x002fe20003f06270 */
[----:B0-----:R-:W-:-:S05]  /*0060*/  IMAD R13, R0, UR4, R13 ;  /* 0x00000004000d7c24 */ /* 0x001fca000f8e020d */
[----:B------:R-:W-:-:S13]  /*0070*/  ISETP.GE.OR P0, PT, R13, R14, !P0 ;  /* 0x0000000e0d00720c */ /* 0x000fda0004706670 */
[----:B------:R-:W-:Y:S05]  /*0080*/  @P0 EXIT ;  /* 0x000000000000094d */ /* 0x000fea0003800000 */
[----:B------:R-:W0:Y:S01]  /*0090*/  LDC R12, c[0x0][0x39c] ;  /* 0x0000e700ff0c7b82 */ /* 0x000e220000000800 */
[----:B------:R-:W1:Y:S01]  /*00a0*/  LDCU.64 UR4, c[0x0][0x380] ;  /* 0x00007000ff0477ac */ /* 0x000e620008000a00 */
[----:B------:R-:W-:Y:S01]  /*00b0*/  IMAD R14, R13, R15, RZ ;  /* 0x0000000f0d0e7224 */ /* 0x000fe200078e02ff */
[----:B------:R-:W-:Y:S01]  /*00c0*/  IADD3 R15, PT, PT, -R15, RZ, RZ ;  /* 0x000000ff0f0f7210 */ /* 0x000fe20007ffe1ff */
[----:B------:R-:W2:Y:S04]  /*00d0*/  LDCU.64 UR6, c[0x0][0x358] ;  /* 0x00006b00ff0677ac */ /* 0x000ea80008000a00 */
[----:B------:R-:W3:Y:S08]  /*00e0*/  LDC.64 R8, c[0x0][0x380] ;  /* 0x0000e000ff087b82 */ /* 0x000ef00000000a00 */
[----:B------:R-:W4:Y:S01]  /*00f0*/  LDC.64 R4, c[0x0][0x3a8] ;  /* 0x0000ea00ff047b82 */ /* 0x000f220000000a00 */
[----:B-1----:R-:W-:-:S04]  /*0100*/  UIADD3 UR4, UP0, UPT, UR4, 0x8, URZ ;  /* 0x0000000804047890 */ /* 0x002fc8000ff1e0ff */
[----:B------:R-:W-:-:S03]  /*0110*/  UIADD3.X UR5, UPT, UPT, URZ, UR5, URZ, UP0, !UPT ;  /* 0x00000005ff057290 */ /* 0x000fc600087fe4ff */
[----:B------:R-:W1:Y:S01]  /*0120*/  LDC.64 R6, c[0x0][0x3b0] ;  /* 0x0000ec00ff067b82 */ /* 0x000e620000000a00 */
[----:B0-----:R-:W-:Y:S02]  /*0130*/  IMAD R13, R13, R12, RZ ;  /* 0x0000000c0d0d7224 */ /* 0x001fe400078e02ff */
[----:B--23--:R-:W-:-:S07]  /*0140*/  IMAD.WIDE R8, R12, 0x8, R8 ;  /* 0x000000080c087825 */ /* 0x00cfce00078e0208 */
.L_x_0:
[----:B------:R-:W-:Y:S01]  /*0150*/  MOV R18, UR4 ;  /* 0x0000000400127c02 */ /* 0x000fe20008000f00 */
[----:B0---4-:R-:W2:Y:S01]  /*0160*/  LDG.E R3, desc[UR6][R4.64] ;  /* 0x0000000604037981 */ /* 0x011ea2000c1e1900 */
[----:B------:R-:W-:-:S03]  /*0170*/  MOV R19, UR5 ;  /* 0x0000000500137c02 */ /* 0x000fc60008000f00 */
[----:B-1----:R-:W3:Y:S01]  /*0180*/  LDG.E R28, desc[UR6][R6.64] ;  /* 0x00000006061c7981 */ /* 0x002ee2000c1e1900 */
[----:B------:R-:W-:-:S03]  /*0190*/  IMAD.WIDE R18, R13, 0x4, R18 ;  /* 0x000000040d127825 */ /* 0x000fc600078e0212 */
[----:B------:R-:W4:Y:S04]  /*01a0*/  LDG.E R27, desc[UR6][R4.64+0x4] ;  /* 0x00000406041b7981 */ /* 0x000f28000c1e1900 */
[----:B------:R-:W5:Y:S04]  /*01b0*/  LDG.E R0, desc[UR6][R18.64+-0x8] ;  /* 0xfffff80612007981 */ /* 0x000f68000c1e1900 */
[----:B------:R-:W5:Y:S04]  /*01c0*/  LDG.E R26, desc[UR6][R6.64+0x4] ;  /* 0x00000406061a7981 */ /* 0x000f68000c1e1900 */
[----:B------:R-:W5:Y:S04]  /*01d0*/  LDG.E R25, desc[UR6][R18.64+-0x4] ;  /* 0xfffffc0612197981 */ /* 0x000f68000c1e1900 */
[----:B------:R-:W5:Y:S04]  /*01e0*/  LDG.E R23, desc[UR6][R4.64+0x8] ;  /* 0x0000080604177981 */ /* 0x000f68000c1e1900 */
[----:B------:R-:W5:Y:S01]  /*01f0*/  LDG.E R22, desc[UR6][R6.64+0x8] ;  /* 0x0000080606167981 */ /* 0x000f62000c1e1900 */
[----:B------:R-:W-:-:S03]  /*0200*/  IMAD.WIDE R10, R12, 0x4, R18 ;  /* 0x000000040c0a7825 */ /* 0x000fc600078e0212 */
[----:B------:R-:W5:Y:S04]  /*0210*/  LDG.E R21, desc[UR6][R4.64+0xc] ;  /* 0x00000c0604157981 */ /* 0x000f68000c1e1900 */
[----:B------:R-:W5:Y:S04]  /*0220*/  LDG.E R24, desc[UR6][R6.64+0xc] ;  /* 0x00000c0606187981 */ /* 0x000f68000c1e1900 */
[----:B------:R0:W5:Y:S04]  /*0230*/  LDG.E R2, desc[UR6][R18.64] ;  /* 0x0000000612027981 */ /* 0x000168000c1e1900 */
[----:B------:R-:W5:Y:S04]  /*0240*/  LDG.E R20, desc[UR6][R10.64+-0x8] ;  /* 0xfffff8060a147981 */ /* 0x000f68000c1e1900 */
[----:B------:R-:W5:Y:S04]  /*0250*/  LDG.E R17, desc[UR6][R4.64+0x10] ;  /* 0x0000100604117981 */ /* 0x000f68000c1e1900 */
[----:B------:R-:W5:Y:S04]  /*0260*/  LDG.E R16, desc[UR6][R10.64+-0x4] ;  /* 0xfffffc060a107981 */ /* 0x000f68000c1e1900 */
[----:B------:R1:W5:Y:S01]  /*0270*/  LDG.E R10, desc[UR6][R10.64] ;  /* 0x000000060a0a7981 */ /* 0x000362000c1e1900 */
[----:B--2---:R-:W-:-:S02]  /*0280*/  I2FP.F32.S32 R29, R3 ;  /* 0x00000003001d7245 */ /* 0x004fc40000201400 */
[----:B---3--:R-:W-:Y:S02]  /*0290*/  I2FP.F32.S32 R3, R28 ;  /* 0x0000001c00037245 */ /* 0x008fe40000201400 */
[----:B----4-:R-:W-:Y:S01]  /*02a0*/  I2FP.F32.S32 R27, R27 ;  /* 0x0000001b001b7245 */ /* 0x010fe20000201400 */
[C---:B-----5:R-:W-:Y:S02]  /*02b0*/  FFMA R28, R0.reuse, R29, RZ ;  /* 0x0000001d001c7223 */ /* 0x060fe400000000ff */
[----:B0-----:R-:W-:Y:S02]  /*02c0*/  FFMA R18, R0, R3, RZ ;  /* 0x0000000300127223 */ /* 0x001fe400000000ff */
[----:B------:R-:W2:Y:S01]  /*02d0*/  LDG.E R0, desc[UR6][R6.64+0x10] ;  /* 0x0000100606007981 */ /* 0x000ea2000c1e1900 */
[----:B------:R-:W-:-:S03]  /*02e0*/  I2FP.F32.S32 R19, R26 ;  /* 0x0000001a00137245 */ /* 0x000fc60000201400 */
[----:B------:R-:W3:Y:S01]  /*02f0*/  LDG.E R26, desc[UR6][R4.64+0x20] ;  /* 0x00002006041a7981 */ /* 0x000ee2000c1e1900 */
[C---:B------:R-:W-:Y:S01]  /*0300*/  FFMA R3, R25.reuse, R27, R28 ;  /* 0x0000001b19037223 */ /* 0x040fe2000000001c */
[----:B------:R-:W-:Y:S02]  /*0310*/  FFMA R25, R25, R19, R18 ;  /* 0x0000001319197223 */ /* 0x000fe40000000012 */
[----:B------:R-:W4:Y:S04]  /*0320*/  LDG.E R18, desc[UR6][R4.64+0x14] ;  /* 0x0000140604127981 */ /* 0x000f28000c1e1900 */
[----:B------:R-:W5:Y:S01]  /*0330*/  LDG.E R19, desc[UR6][R6.64+0x14] ;  /* 0x0000140606137981 */ /* 0x000f62000c1e1900 */
[----:B------:R-:W-:Y:S02]  /*0340*/  I2FP.F32.S32 R23, R23 ;  /* 0x0000001700177245 */ /* 0x000fe40000201400 */
[----:B------:R-:W-:Y:S01]  /*0350*/  I2FP.F32.S32 R22, R22 ;  /* 0x0000001600167245 */ /* 0x000fe20000201400 */
[----:B------:R-:W3:Y:S01]  /*0360*/  LDG.E R28, desc[UR6][R6.64+0x20] ;  /* 0x00002006061c7981 */ /* 0x000ee2000c1e1900 */
[----:B------:R-:W-:-:S03]  /*0370*/  I2FP.F32.S32 R29, R21 ;  /* 0x00000015001d7245 */ /* 0x000fc60000201400 */
[----:B------:R-:W3:Y:S01]  /*0380*/  LDG.E R21, desc[UR6][R4.64+0x18] ;  /* 0x0000180604157981 */ /* 0x000ee2000c1e1900 */
[----:B------:R-:W-:Y:S01]  /*0390*/  I2FP.F32.S32 R24, R24 ;  /* 0x0000001800187245 */ /* 0x000fe20000201400 */
[C---:B------:R-:W-:Y:S01]  /*03a0*/  FFMA R23, R2.reuse, R23, R3 ;  /* 0x0000001702177223 */ /* 0x040fe20000000003 */
[----:B------:R-:W-:Y:S01]  /*03b0*/  FFMA R25, R2, R22, R25 ;  /* 0x0000001602197223 */ /* 0x000fe20000000019 */
[----:B------:R-:W-:-:S04]  /*03c0*/  IMAD.WIDE R2, R13, 0x4, R8 ;  /* 0x000000040d027825 */ /* 0x000fc800078e0208 */
[C---:B------:R-:W-:Y:S01]  /*03d0*/  FFMA R29, R20.reuse, R29, R23 ;  /* 0x0000001d141d7223 */ /* 0x040fe20000000017 */
[----:B------:R-:W-:Y:S01]  /*03e0*/  FFMA R27, R20, R24, R25 ;  /* 0x00000018141b7223 */ /* 0x000fe20000000019 */
[----:B------:R-:W3:Y:S04]  /*03f0*/  LDG.E R23, desc[UR6][R4.64+0x1c] ;  /* 0x00001c0604177981 */ /* 0x000ee8000c1e1900 */
[----:B------:R-:W3:Y:S01]  /*0400*/  LDG.E R20, desc[UR6][R6.64+0x18] ;  /* 0x0000180606147981 */ /* 0x000ee2000c1e1900 */
[----:B-1----:R-:W-:-:S03]  /*0410*/  I2FP.F32.S32 R11, R17 ;  /* 0x00000011000b7245 */ /* 0x002fc60000201400 */
[----:B------:R-:W3:Y:S04]  /*0420*/  LDG.E R22, desc[UR6][R2.64] ;  /* 0x0000000602167981 */ /* 0x000ee8000c1e1900 */
[----:B------:R-:W3:Y:S04]  /*0430*/  LDG.E R25, desc[UR6][R6.64+0x1c] ;  /* 0x00001c0606197981 */ /* 0x000ee8000c1e1900 */
[----:B------:R-:W3:Y:S04]  /*0440*/  LDG.E R17, desc[UR6][R2.64+0x4] ;  /* 0x0000040602117981 */ /* 0x000ee8000c1e1900 */
[----:B------:R0:W3:Y:S01]  /*0450*/  LDG.E R24, desc[UR6][R2.64+0x8] ;  /* 0x0000080602187981 */ /* 0x0000e2000c1e1900 */
[----:B------:R-:W-:Y:S01]  /*0460*/  FFMA R29, R16, R11, R29 ;  /* 0x0000000b101d7223 */ /* 0x000fe2000000001d */
[----:B0-----:R-:W0:Y:S01]  /*0470*/  LDC.64 R2, c[0x0][0x388] ;  /* 0x0000e200ff027b82 */ /* 0x001e220000000a00 */
[----:B------:R-:W-:-:S04]  /*0480*/  IADD3 R15, PT, PT, R15, 0x1, RZ ;  /* 0x000000010f0f7810 */ /* 0x000fc80007ffe0ff */
[----:B------:R-:W-:Y:S02]  /*0490*/  ISETP.NE.AND P0, PT, R15, RZ, PT ;  /* 0x000000ff0f00720c */ /* 0x000fe40003f05270 */
[----:B------:R-:W-:Y:S01]  /*04a0*/  IADD3 R13, PT, PT, R13, 0x1, RZ ;  /* 0x000000010d0d7810 */ /* 0x000fe20007ffe0ff */
[----:B0-----:R-:W-:Y:S01]  /*04b0*/  IMAD.WIDE R2, R14, 0x4, R2 ;  /* 0x000000040e027825 */ /* 0x001fe200078e0202 */
[----:B--2---:R-:W-:-:S05]  /*04c0*/  I2FP.F32.S32 R0, R0 ;  /* 0x0000000000007245 */ /* 0x004fca0000201400 */
[----:B------:R-:W-:Y:S01]  /*04d0*/  FFMA R27, R16, R0, R27 ;  /* 0x00000000101b7223 */ /* 0x000fe2000000001b */
[----:B----4-:R-:W-:Y:S02]  /*04e0*/  I2FP.F32.S32 R18, R18 ;  /* 0x0000001200127245 */ /* 0x010fe40000201400 */
[----:B-----5:R-:W-:-:S03]  /*04f0*/  I2FP.F32.S32 R0, R19 ;  /* 0x0000001300007245 */ /* 0x020fc60000201400 */
[C---:B------:R-:W-:Y:S02]  /*0500*/  FFMA R29, R10.reuse, R18, R29 ;  /* 0x000000120a1d7223 */ /* 0x040fe4000000001d */
[----:B------:R-:W-:Y:S02]  /*0510*/  FFMA R19, R10, R0, R27 ;  /* 0x000000000a137223 */ /* 0x000fe4000000001b */
[----:B------:R-:W0:Y:S01]  /*0520*/  LDC.64 R10, c[0x0][0x390] ;  /* 0x0000e400ff0a7b82 */ /* 0x000e220000000a00 */
[----:B---3--:R-:W-:Y:S02]  /*0530*/  I2FP.F32.S32 R21, R21 ;  /* 0x0000001500157245 */ /* 0x008fe40000201400 */
[----:B------:R-:W-:Y:S02]  /*0540*/  I2FP.F32.S32 R26, R26 ;  /* 0x0000001a001a7245 */ /* 0x000fe40000201400 */
[----:B------:R-:W-:Y:S02]  /*0550*/  I2FP.F32.S32 R28, R28 ;  /* 0x0000001c001c7245 */ /* 0x000fe40000201400 */
[----:B------:R-:W-:-:S02]  /*0560*/  I2FP.F32.S32 R23, R23 ;  /* 0x0000001700177245 */ /* 0x000fc40000201400 */
[----:B------:R-:W-:Y:S01]  /*0570*/  I2FP.F32.S32 R20, R20 ;  /* 0x0000001400147245 */ /* 0x000fe20000201400 */
[----:B------:R-:W-:-:S04]  /*0580*/  FFMA R0, R22, R21, R29 ;  /* 0x0000001516007223 */ /* 0x000fc8000000001d */
[----:B------:R-:W-:Y:S01]  /*0590*/  FFMA R20, R22, R20, R19 ;  /* 0x0000001416147223 */ /* 0x000fe20000000013 */
[----:B------:R-:W-:Y:S01]  /*05a0*/  I2FP.F32.S32 R25, R25 ;  /* 0x0000001900197245 */ /* 0x000fe20000201400 */
[----:B------:R-:W-:-:S04]  /*05b0*/  FFMA R23, R17, R23, R0 ;  /* 0x0000001711177223 */ /* 0x000fc80000000000 */
[----:B------:R-:W-:Y:S01]  /*05c0*/  FFMA R25, R17, R25, R20 ;  /* 0x0000001911197223 */ /* 0x000fe20000000014 */
[----:B0-----:R-:W-:-:S04]  /*05d0*/  IMAD.WIDE R10, R14, 0x4, R10 ;  /* 0x000000040e0a7825 */ /* 0x001fc800078e020a */
[C---:B------:R-:W-:Y:S01]  /*05e0*/  FFMA R23, R24.reuse, R26, R23 ;  /* 0x0000001a18177223 */ /* 0x040fe20000000017 */
[----:B------:R-:W-:-:S04]  /*05f0*/  FFMA R25, R24, R28, R25 ;  /* 0x0000001c18197223 */ /* 0x000fc80000000019 */
[----:B------:R0:W-:Y:S01]  /*0600*/  STG.E desc[UR6][R2.64], R23 ;  /* 0x0000001702007986 */ /* 0x0001e2000c101906 */
[----:B------:R-:W-:-:S03]  /*0610*/  IADD3 R14, PT, PT, R14, 0x1, RZ ;  /* 0x000000010e0e7810 */ /* 0x000fc60007ffe0ff */
[----:B------:R0:W-:Y:S01]  /*0620*/  STG.E desc[UR6][R10.64], R25 ;  /* 0x000000190a007986 */ /* 0x0001e2000c101906 */
[----:B------:R-:W-:Y:S05]  /*0630*/  @P0 BRA `(.L_x_0) ;  /* 0xfffffff800c40947 */ /* 0x000fea000383ffff */
[----:B------:R-:W-:Y:S05]  /*0640*/  EXIT ;  /* 0x000000000000794d */ /* 0x000fea0003800000 */
.L_x_1:
[----:B------:R-:W-:-:S00]  /*0650*/  BRA `(.L_x_1) ;  /* 0xfffffffc00fc7947 */ /* 0x000fc0000383ffff */
[----:B------:R-:W-:-:S00]  /*0660*/  NOP ;  /* 0x0000000000007918 */ /* 0x000fc00000000000 */
        /* <DEDUP_REMOVED lines=9> */
.L_x_3:


//--------------------- .text._Z17kernelConvolucionPfS_S_iiiiPiS0_ --------------------------
	.section	.text._Z17kernelConvolucionPfS_S_iiiiPiS0_,"ax",@progbits
	.align	128
        .global         _Z17kernelConvolucionPfS_S_iiiiPiS0_
        .type           _Z17kernelConvolucionPfS_S_iiiiPiS0_,@function
        .size           _Z17kernelConvolucionPfS_S_iiiiPiS0_,(.L_x_4 - _Z17kernelConvolucionPfS_S_iiiiPiS0_)
        .other          _Z17kernelConvolucionPfS_S_iiiiPiS0_,@"STO_CUDA_ENTRY STV_DEFAULT"
_Z17kernelConvolucionPfS_S_iiiiPiS0_:
.text._Z17kernelConvolucionPfS_S_iiiiPiS0_:
[----:B------:R-:W-:Y:S01]  /*0000*/  LDC R1, c[0x0][0x37c] ;  /* 0x0000df00ff017b82 */ /* 0x000fe20000000800 */
[----:B------:R-:W0:Y:S07]  /*0010*/  S2R R12, SR_TID.X ;  /* 0x00000000000c7919 */ /* 0x000e2e0000002100 */
[----:B------:R-:W1:Y:S01]  /*0020*/  LDC.64 R2, c[0x0][0x3a0] ;  /* 0x0000e800ff027b82 */ /* 0x000e620000000a00 */
[----:B------:R-:W0:Y:S01]  /*0030*/  LDCU UR4, c[0x0][0x360] ;  /* 0x00006c00ff0477ac */ /* 0x000e220008000800 */
[----:B------:R-:W0:Y:S02]  /*0040*/  S2R R5, SR_CTAID.X ;  /* 0x0000000000057919 */ /* 0x000e240000002500 */
[----:B0-----:R-:W-:-:S02]  /*0050*/  IMAD R12, R5, UR4, R12 ;  /* 0x00000004050c7c24 */ /* 0x001fc4000f8e020c */
[----:B-1----:R-:W-:-:S05]  /*0060*/  IMAD R5, R3, R2, RZ ;  /* 0x0000000203057224 */ /* 0x002fca00078e02ff */
[----:B------:R-:W-:-:S13]  /*0070*/  ISETP.GE.AND P0, PT, R12, R5, PT ;  /* 0x000000050c00720c */ /* 0x000fda0003f06270 */
[----:B------:R-:W-:Y:S05]  /*0080*/  @P0 EXIT ;  /* 0x000000000000094d */ /* 0x000fea0003800000 */
[----:B------:R-:W-:Y:S01]  /*0090*/  IABS R7, R3 ;  /* 0x0000000300077213 */ /* 0x000fe20000000000 */
[----:B------:R-:W0:Y:S01]  /*00a0*/  LDC.64 R18, c[0x0][0x380] ;  /* 0x0000e000ff127b82 */ /* 0x000e220000000a00 */
[----:B------:R-:W-:Y:S01]  /*00b0*/  IABS R6, R12 ;  /* 0x0000000c00067213 */ /* 0x000fe20000000000 */
[----:B------:R-:W1:Y:S01]  /*00c0*/  LDCU.64 UR4, c[0x0][0x358] ;  /* 0x00006b00ff0477ac */ /* 0x000e620008000a00 */
[----:B------:R-:W2:Y:S05]  /*00d0*/  I2F.RP R0, R7 ;  /* 0x0000000700007306 */ /* 0x000eaa0000209400 */
[----:B------:R-:W3:Y:S03]  /*00e0*/  LDC R23, c[0x0][0x39c] ;  /* 0x0000e700ff177b82 */ /* 0x000ee60000000800 */
[----:B--2---:R-:W2:Y:S02]  /*00f0*/  MUFU.RCP R0, R0 ;  /* 0x0000000000007308 */ /* 0x004ea40000001000 */
[----:B--2---:R-:W-:-:S06]  /*0100*/  IADD3 R4, PT, PT, R0, 0xffffffe, RZ ;  /* 0x0ffffffe00047810 */ /* 0x004fcc0007ffe0ff */
[----:B------:R2:W4:Y:S02]  /*0110*/  F2I.FTZ.U32.TRUNC.NTZ R5, R4 ;  /* 0x0000000400057305 */ /* 0x000524000021f000 */
[----:B--2---:R-:W-:Y:S01]  /*0120*/  IMAD.MOV.U32 R4, RZ, RZ, RZ ;  /* 0x000000ffff047224 */ /* 0x004fe200078e00ff */
[----:B----4-:R-:W-:-:S05]  /*0130*/  IADD3 R2, PT, PT, RZ, -R5, RZ ;  /* 0x80000005ff027210 */ /* 0x010fca0007ffe0ff */
[----:B------:R-:W-:-:S04]  /*0140*/  IMAD R9, R2, R7, RZ ;  /* 0x0000000702097224 */ /* 0x000fc800078e02ff */
[----:B------:R-:W-:Y:S02]  /*0150*/  IMAD.HI.U32 R5, R5, R9, R4 ;  /* 0x0000000905057227 */ /* 0x000fe400078e0004 */
[----:B------:R-:W1:Y:S04]  /*0160*/  LDC.64 R8, c[0x0][0x3a8] ;  /* 0x0000ea00ff087b82 */ /* 0x000e680000000a00 */
[----:B------:R-:W-:-:S04]  /*0170*/  IMAD.HI.U32 R2, R5, R6, RZ ;  /* 0x0000000605027227 */ /* 0x000fc800078e00ff */
[----:B------:R-:W2:Y:S01]  /*0180*/  LDC.64 R4, c[0x0][0x3b0] ;  /* 0x0000ec00ff047b82 */ /* 0x000ea20000000a00 */
[----:B------:R-:W-:-:S05]  /*0190*/  IADD3 R0, PT, PT, -R2, RZ, RZ ;  /* 0x000000ff02007210 */ /* 0x000fca0007ffe1ff */
[----:B------:R-:W-:-:S05]  /*01a0*/  IMAD R0, R7, R0, R6 ;  /* 0x0000000007007224 */ /* 0x000fca00078e0206 */
[----:B------:R-:W-:Y:S01]  /*01b0*/  ISETP.GT.U32.AND P2, PT, R7, R0, PT ;  /* 0x000000000700720c */ /* 0x000fe20003f44070 */
[----:B-1----:R-:W4:Y:S04]  /*01c0*/  LDG.E R17, desc[UR4][R8.64+0x4] ;  /* 0x0000040408117981 */ /* 0x002f28000c1e1900 */
[----:B------:R-:W5:Y:S08]  /*01d0*/  LDG.E R13, desc[UR4][R8.64+0x8] ;  /* 0x00000804080d7981 */ /* 0x000f70000c1e1900 */
[----:B------:R-:W-:Y:S01]  /*01e0*/  @!P2 IMAD.IADD R0, R0, 0x1, -R7 ;  /* 0x000000010000a824 */ /* 0x000fe200078e0a07 */
[----:B------:R-:W-:Y:S01]  /*01f0*/  @!P2 IADD3 R2, PT, PT, R2, 0x1, RZ ;  /* 0x000000010202a810 */ /* 0x000fe20007ffe0ff */
[----:B--2---:R-:W2:Y:S01]  /*0200*/  LDG.E R20, desc[UR4][R4.64+0x4] ;  /* 0x0000040404147981 */ /* 0x004ea2000c1e1900 */
[----:B------:R-:W-:-:S02]  /*0210*/  ISETP.NE.AND P2, PT, R3, RZ, PT ;  /* 0x000000ff0300720c */ /* 0x000fc40003f45270 */
[----:B------:R-:W-:Y:S01]  /*0220*/  ISETP.GE.U32.AND P0, PT, R0, R7, PT ;  /* 0x000000070000720c */ /* 0x000fe20003f06070 */
[----:B------:R-:W5:Y:S01]  /*0230*/  LDG.E R14, desc[UR4][R4.64+0x8] ;  /* 0x00000804040e7981 */ /* 0x000f62000c1e1900 */
[----:B------:R-:W-:-:S03]  /*0240*/  LOP3.LUT R0, R12, R3, RZ, 0x3c, !PT ;  /* 0x000000030c007212 */ /* 0x000fc600078e3cff */
[----:B------:R-:W5:Y:S01]  /*0250*/  LDG.E R15, desc[UR4][R8.64+0xc] ;  /* 0x00000c04080f7981 */ /* 0x000f62000c1e1900 */
[----:B------:R-:W-:-:S03]  /*0260*/  ISETP.GE.AND P1, PT, R0, RZ, PT ;  /* 0x000000ff0000720c */ /* 0x000fc60003f26270 */
[----:B------:R-:W5:Y:S04]  /*0270*/  LDG.E R16, desc[UR4][R4.64+0xc] ;  /* 0x00000c0404107981 */ /* 0x000f68000c1e1900 */
[----:B------:R-:W-:Y:S01]  /*0280*/  @P0 VIADD R2, R2, 0x1 ;  /* 0x0000000102020836 */ /* 0x000fe20000000000 */
[----:B------:R-:W5:Y:S04]  /*0290*/  LDG.E R10, desc[UR4][R8.64+0x10] ;  /* 0x00001004080a7981 */ /* 0x000f68000c1e1900 */
[----:B------:R-:W5:Y:S01]  /*02a0*/  LDG.E R22, desc[UR4][R4.64+0x18] ;  /* 0x0000180404167981 */ /* 0x000f62000c1e1900 */
[----:B------:R-:W-:-:S02]  /*02b0*/  @!P1 IADD3 R2, PT, PT, -R2, RZ, RZ ;  /* 0x000000ff02029210 */ /* 0x000fc40007ffe1ff */
[----:B------:R-:W-:Y:S01]  /*02c0*/  @!P2 LOP3.LUT R2, RZ, R3, RZ, 0x33, !PT ;  /* 0x00000003ff02a212 */ /* 0x000fe200078e33ff */
[----:B------:R-:W5:Y:S03]  /*02d0*/  LDG.E R26, desc[UR4][R4.64+0x1c] ;  /* 0x00001c04041a7981 */ /* 0x000f66000c1e1900 */
[----:B------:R-:W-:Y:S01]  /*02e0*/  LEA R3, R2, R12, 0x1 ;  /* 0x0000000c02037211 */ /* 0x000fe200078e08ff */
[----:B------:R-:W5:Y:S04]  /*02f0*/  LDG.E R25, desc[UR4][R8.64+0x20] ;  /* 0x0000200408197981 */ /* 0x000f68000c1e1900 */
[----:B------:R-:W4:Y:S01]  /*0300*/  LDG.E R2, desc[UR4][R8.64] ;  /* 0x0000000408027981 */ /* 0x000f22000c1e1900 */
[----:B0-----:R-:W-:-:S03]  /*0310*/  IMAD.WIDE R18, R3, 0x4, R18 ;  /* 0x0000000403127825 */ /* 0x001fc600078e0212 */
[----:B------:R-:W2:Y:S04]  /*0320*/  LDG.E R3, desc[UR4][R4.64] ;  /* 0x0000000404037981 */ /* 0x000ea8000c1e1900 */
[----:B------:R-:W5:Y:S04]  /*0330*/  LDG.E R0, desc[UR4][R18.64] ;  /* 0x0000000412007981 */ /* 0x000f68000c1e1900 */
[----:B------:R-:W5:Y:S01]  /*0340*/  LDG.E R28, desc[UR4][R18.64+0x4] ;  /* 0x00000404121c7981 */ /* 0x000f62000c1e1900 */
[----:B---3--:R-:W-:-:S03]  /*0350*/  IMAD.WIDE R6, R23, 0x4, R18 ;  /* 0x0000000417067825 */ /* 0x008fc600078e0212 */
[----:B------:R-:W3:Y:S04]  /*0360*/  LDG.E R11, desc[UR4][R18.64+0x8] ;  /* 0x00000804120b7981 */ /* 0x000ee8000c1e1900 */
[----:B------:R-:W3:Y:S04]  /*0370*/  LDG.E R24, desc[UR4][R6.64+0x8] ;  /* 0x0000080406187981 */ /* 0x000ee8000c1e1900 */
[----:B------:R-:W3:Y:S04]  /*0380*/  LDG.E R18, desc[UR4][R8.64+0x14] ;  /* 0x0000140408127981 */ /* 0x000ee8000c1e1900 */
[----:B------:R-:W3:Y:S01]  /*0390*/  LDG.E R19, desc[UR4][R4.64+0x14] ;  /* 0x0000140404137981 */ /* 0x000ee2000c1e1900 */
[----:B----4-:R-:W-:-:S02]  /*03a0*/  I2FP.F32.S32 R21, R2 ;  /* 0x0000000200157245 */ /* 0x010fc40000201400 */
[----:B--2---:R-:W-:Y:S02]  /*03b0*/  I2FP.F32.S32 R3, R3 ;  /* 0x0000000300037245 */ /* 0x004fe40000201400 */
[----:B------:R-:W-:Y:S02]  /*03c0*/  I2FP.F32.S32 R2, R17 ;  /* 0x0000001100027245 */ /* 0x000fe40000201400 */
[----:B------:R-:W2:Y:S01]  /*03d0*/  LDG.E R17, desc[UR4][R6.64] ;  /* 0x0000000406117981 */ /* 0x000ea2000c1e1900 */
[C---:B-----5:R-:W-:Y:S01]  /*03e0*/  FFMA R29, R0.reuse, R21, RZ ;  /* 0x00000015001d7223 */ /* 0x060fe200000000ff */
[----:B------:R-:W-:Y:S01]  /*03f0*/  FFMA R3, R0, R3, RZ ;  /* 0x0000000300037223 */ /* 0x000fe200000000ff */
[----:B------:R-:W-:Y:S01]  /*0400*/  I2FP.F32.S32 R0, R20 ;  /* 0x0000001400007245 */ /* 0x000fe20000201400 */
[----:B------:R-:W4:Y:S01]  /*0410*/  LDG.E R21, desc[UR4][R4.64+0x10] ;  /* 0x0000100404157981 */ /* 0x000f22000c1e1900 */
[----:B------:R-:W-:-:S03]  /*0420*/  FFMA R29, R28, R2, R29 ;  /* 0x000000021c1d7223 */ /* 0x000fc6000000001d */
[----:B------:R-:W5:Y:S01]  /*0430*/  LDG.E R20, desc[UR4][R6.64+0x4] ;  /* 0x0000040406147981 */ /* 0x000f62000c1e1900 */
[----:B------:R-:W-:Y:S01]  /*0440*/  FFMA R28, R28, R0, R3 ;  /* 0x000000001c1c7223 */ /* 0x000fe20000000003 */
[----:B------:R-:W-:Y:S02]  /*0450*/  IMAD.WIDE R2, R23, 0x4, R6 ;  /* 0x0000000417027825 */ /* 0x000fe400078e0206 */
[----:B------:R-:W5:Y:S04]  /*0460*/  LDG.E R0, desc[UR4][R8.64+0x18] ;  /* 0x0000180408007981 */ /* 0x000f68000c1e1900 */
[----:B------:R-:W5:Y:S04]  /*0470*/  LDG.E R23, desc[UR4][R8.64+0x1c] ;  /* 0x00001c0408177981 */ /* 0x000f68000c1e1900 */
[----:B------:R-:W5:Y:S04]  /*0480*/  LDG.E R27, desc[UR4][R2.64] ;  /* 0x00000004021b7981 */ /* 0x000f68000c1e1900 */
[----:B------:R0:W5:Y:S04]  /*0490*/  LDG.E R6, desc[UR4][R4.64+0x20] ;  /* 0x0000200404067981 */ /* 0x000168000c1e1900 */
[----:B------:R-:W5:Y:S04]  /*04a0*/  LDG.E R7, desc[UR4][R2.64+0x4] ;  /* 0x0000040402077981 */ /* 0x000f68000c1e1900 */
[----:B------:R1:W5:Y:S01]  /*04b0*/  LDG.E R8, desc[UR4][R2.64+0x8] ;  /* 0x0000080402087981 */ /* 0x000362000c1e1900 */
[----:B------:R-:W-:Y:S01]  /*04c0*/  I2FP.F32.S32 R13, R13 ;  /* 0x0000000d000d7245 */ /* 0x000fe20000201400 */
[----:B0-----:R-:W0:Y:S01]  /*04d0*/  LDC.64 R4, c[0x0][0x388] ;  /* 0x0000e200ff047b82 */ /* 0x001e220000000a00 */
[----:B------:R-:W-:-:S02]  /*04e0*/  I2FP.F32.S32 R9, R14 ;  /* 0x0000000e00097245 */ /* 0x000fc40000201400 */
[----:B------:R-:W-:Y:S01]  /*04f0*/  I2FP.F32.S32 R15, R15 ;  /* 0x0000000f000f7245 */ /* 0x000fe20000201400 */
[C---:B---3--:R-:W-:Y:S01]  /*0500*/  FFMA R14, R11.reuse, R13, R29 ;  /* 0x0000000d0b0e7223 */ /* 0x048fe2000000001d */
[----:B------:R-:W-:Y:S01]  /*0510*/  I2FP.F32.S32 R13, R16 ;  /* 0x00000010000d7245 */ /* 0x000fe20000201400 */
[----:B------:R-:W-:Y:S01]  /*0520*/  FFMA R28, R11, R9, R28 ;  /* 0x000000090b1c7223 */ /* 0x000fe2000000001c */
[----:B------:R-:W-:Y:S01]  /*0530*/  I2FP.F32.S32 R10, R10 ;  /* 0x0000000a000a7245 */ /* 0x000fe20000201400 */
[----:B-1----:R-:W1:Y:S01]  /*0540*/  LDC.64 R2, c[0x0][0x390] ;  /* 0x0000e400ff027b82 */ /* 0x002e620000000a00 */
[----:B------:R-:W-:Y:S02]  /*0550*/  I2FP.F32.S32 R18, R18 ;  /* 0x0000001200127245 */ /* 0x000fe40000201400 */
[----:B------:R-:W-:Y:S02]  /*0560*/  I2FP.F32.S32 R9, R22 ;  /* 0x0000001600097245 */ /* 0x000fe40000201400 */
[----:B------:R-:W-:-:S02]  /*0570*/  I2FP.F32.S32 R11, R26 ;  /* 0x0000001a000b7245 */ /* 0x000fc40000201400 */
[----:B------:R-:W-:Y:S01]  /*0580*/  I2FP.F32.S32 R25, R25 ;  /* 0x0000001900197245 */ /* 0x000fe20000201400 */
[----:B0-----:R-:W-:-:S04]  /*0590*/  IMAD.WIDE R4, R12, 0x4, R4 ;  /* 0x000000040c047825 */ /* 0x001fc800078e0204 */
[----:B-1----:R-:W-:-:S04]  /*05a0*/  IMAD.WIDE R2, R12, 0x4, R2 ;  /* 0x000000040c027825 */ /* 0x002fc800078e0202 */
[C---:B--2---:R-:W-:Y:S01]  /*05b0*/  FFMA R15, R17.reuse, R15, R14 ;  /* 0x0000000f110f7223 */ /* 0x044fe2000000000e */
[----:B------:R-:W-:Y:S01]  /*05c0*/  FFMA R13, R17, R13, R28 ;  /* 0x0000000d110d7223 */ /* 0x000fe2000000001c */
[----:B----4-:R-:W-:Y:S02]  /*05d0*/  I2FP.F32.S32 R14, R21 ;  /* 0x00000015000e7245 */ /* 0x010fe40000201400 */
[C---:B-----5:R-:W-:Y:S01]  /*05e0*/  FFMA R15, R20.reuse, R10, R15 ;  /* 0x0000000a140f7223 */ /* 0x060fe2000000000f */
[----:B------:R-:W-:Y:S02]  /*05f0*/  I2FP.F32.S32 R10, R19 ;  /* 0x00000013000a7245 */ /* 0x000fe40000201400 */
[----:B------:R-:W-:Y:S01]  /*0600*/  FFMA R13, R20, R14, R13 ;  /* 0x0000000e140d7223 */ /* 0x000fe2000000000d */
[----:B------:R-:W-:Y:S01]  /*0610*/  I2FP.F32.S32 R0, R0 ;  /* 0x0000000000007245 */ /* 0x000fe20000201400 */
[C---:B------:R-:W-:Y:S02]  /*0620*/  FFMA R18, R24.reuse, R18, R15 ;  /* 0x0000001218127223 */ /* 0x040fe4000000000f */
[----:B------:R-:W-:Y:S01]  /*0630*/  FFMA R10, R24, R10, R13 ;  /* 0x0000000a180a7223 */ /* 0x000fe2000000000d */
[----:B------:R-:W-:Y:S01]  /*0640*/  I2FP.F32.S32 R23, R23 ;  /* 0x0000001700177245 */ /* 0x000fe20000201400 */
[----:B------:R-:W-:-:S02]  /*0650*/  FFMA R0, R27, R0, R18 ;  /* 0x000000001b007223 */ /* 0x000fc40000000012 */
[----:B------:R-:W-:Y:S01]  /*0660*/  FFMA R10, R27, R9, R10 ;  /* 0x000000091b0a7223 */ /* 0x000fe2000000000a */
[----:B------:R-:W-:Y:S01]  /*0670*/  I2FP.F32.S32 R6, R6 ;  /* 0x0000000600067245 */ /* 0x000fe20000201400 */
[C---:B------:R-:W-:Y:S02]  /*0680*/  FFMA R23, R7.reuse, R23, R0 ;  /* 0x0000001707177223 */ /* 0x040fe40000000000 */
[----:B------:R-:W-:Y:S02]  /*0690*/  FFMA R11, R7, R11, R10 ;  /* 0x0000000b070b7223 */ /* 0x000fe4000000000a */
[C---:B------:R-:W-:Y:S02]  /*06a0*/  FFMA R23, R8.reuse, R25, R23 ;  /* 0x0000001908177223 */ /* 0x040fe40000000017 */
[----:B------:R-:W-:-:S03]  /*06b0*/  FFMA R11, R8, R6, R11 ;  /* 0x00000006080b7223 */ /* 0x000fc6000000000b */
[----:B------:R-:W-:Y:S04]  /*06c0*/  STG.E desc[UR4][R4.64], R23 ;  /* 0x0000001704007986 */ /* 0x000fe8000c101904 */
[----:B------:R-:W-:Y:S01]  /*06d0*/  STG.E desc[UR4][R2.64], R11 ;  /* 0x0000000b02007986 */ /* 0x000fe2000c101904 */
[----:B------:R-:W-:Y:S05]  /*06e0*/  EXIT ;  /* 0x000000000000794d */ /* 0x000fea0003800000 */
.L_x_2:
        /* <DEDUP_REMOVED lines=9> */
.L_x_4:


//--------------------- .nv.shared.reserved.0     --------------------------
	.section	.nv.shared.reserved.0,"aw",@nobits
	.weak		__nv_reservedSMEM_offset_0_alias
	.size		__nv_reservedSMEM_offset_0_alias, 0, 64
	.other		__nv_reservedSMEM_offset_0_alias,@"STO_CUDA_RESERVED_SHARED STV_DEFAULT"
__nv_reservedSMEM_offset_0_alias:
	.zero		0
	.zero		64


//--------------------- .nv.constant0._Z10kernelFilaPfS_S_iiiiPiS0_ --------------------------
	.section	.nv.constant0._Z10kernelFilaPfS_S_iiiiPiS0_,"a",@progbits
	.sectionflags	@""
	.align	4
.nv.constant0._Z10kernelFilaPfS_S_iiiiPiS0_:
	.zero		952


//--------------------- .nv.constant0._Z17kernelConvolucionPfS_S_iiiiPiS0_ --------------------------
	.section	.nv.constant0._Z17kernelConvolucionPfS_S_iiiiPiS0_,"a",@progbits
	.sectionflags	@""
	.align	4
.nv.constant0._Z17kernelConvolucionPfS_S_iiiiPiS0_:
	.zero		952


//--------------------- SYMBOLS --------------------------

	.type		.nv.reservedSmem.offset0,@object
	.size		.nv.reservedSmem.offset0,0x4
